	.headerflags	@"EF_CUDA_TEXMODE_UNIFIED EF_CUDA_64BIT_ADDRESS EF_CUDA_ACCELERATORS EF_CUDA_SM90 EF_CUDA_VIRTUAL_SM(EF_CUDA_SM90)"
	.elftype	@"ET_EXEC"


//--------------------- .nv.info                  --------------------------
	.section	.nv.info,"",@"SHT_CUDA_INFO"
	.align	4


	//----- nvinfo : EIATTR_REGCOUNT
	.align		4
        /*0000*/ 	.byte	0x04, 0x2f
        /*0002*/ 	.short	(.L_3 - .L_2)
	.align		4
.L_2:
        /*0004*/ 	.word	index@(triton_poi_fused__native_batch_norm_legit_no_training_add_native_batch_norm_backward_relu_22)
        /*0008*/ 	.word	0x00000020


	//----- nvinfo : EIATTR_MIN_STACK_SIZE
	.align		4
.L_3:
        /*000c*/ 	.byte	0x04, 0x12
        /*000e*/ 	.short	(.L_5 - .L_4)
	.align		4
.L_4:
        /*0010*/ 	.word	index@(triton_poi_fused__native_batch_norm_legit_no_training_add_native_batch_norm_backward_relu_22)
        /*0014*/ 	.word	0x00000000


	//----- nvinfo : EIATTR_FRAME_SIZE
	.align		4
.L_5:
        /*0018*/ 	.byte	0x04, 0x11
        /*001a*/ 	.short	(.L_7 - .L_6)
	.align		4
.L_6:
        /*001c*/ 	.word	index@(triton_poi_fused__native_batch_norm_legit_no_training_add_native_batch_norm_backward_relu_22)
        /*0020*/ 	.word	0x00000000


	//----- nvinfo : EIATTR_MIN_STACK_SIZE
	.align		4
.L_7:
        /*0024*/ 	.byte	0x04, 0x12
        /*0026*/ 	.short	(.L_9 - .L_8)
	.align		4
.L_8:
        /*0028*/ 	.word	index@(triton_poi_fused__native_batch_norm_legit_no_training_add_native_batch_norm_backward_relu_22)
        /*002c*/ 	.word	0x00000000
.L_9:


//--------------------- .nv.info.triton_poi_fused__native_batch_norm_legit_no_training_add_native_batch_norm_backward_relu_22 --------------------------
	.section	.nv.info.triton_poi_fused__native_batch_norm_legit_no_training_add_native_batch_norm_backward_relu_22,"",@"SHT_CUDA_INFO"
	.sectionflags	@""
	.align	4


	//----- nvinfo : EIATTR_CUDA_API_VERSION
	.align		4
        /*0000*/ 	.byte	0x04, 0x37
        /*0002*/ 	.short	(.L_11 - .L_10)
.L_10:
        /*0004*/ 	.word	0x0000007c


	//----- nvinfo : EIATTR_KPARAM_INFO
	.align		4
.L_11:
        /*0008*/ 	.byte	0x04, 0x17
        /*000a*/ 	.short	(.L_13 - .L_12)
.L_12:
        /*000c*/ 	.word	0x00000000
        /*0010*/ 	.short	0x0008
        /*0012*/ 	.short	0x0040
        /*0014*/ 	.byte	0x00, 0xf0, 0x11, 0x00


	//----- nvinfo : EIATTR_KPARAM_INFO
	.align		4
.L_13:
        /*0018*/ 	.byte	0x04, 0x17
        /*001a*/ 	.short	(.L_15 - .L_14)
.L_14:
        /*001c*/ 	.word	0x00000000
        /*0020*/ 	.short	0x0007
        /*0022*/ 	.short	0x0038
        /*0024*/ 	.byte	0x00, 0xf4, 0x21, 0x00


	//----- nvinfo : EIATTR_KPARAM_INFO
	.align		4
.L_15:
        /*0028*/ 	.byte	0x04, 0x17
        /*002a*/ 	.short	(.L_17 - .L_16)
.L_16:
        /*002c*/ 	.word	0x00000000
        /*0030*/ 	.short	0x0006
        /*0032*/ 	.short	0x0030
        /*0034*/ 	.byte	0x00, 0xf4, 0x21, 0x00


	//----- nvinfo : EIATTR_KPARAM_INFO
	.align		4
.L_17:
        /*0038*/ 	.byte	0x04, 0x17
        /*003a*/ 	.short	(.L_19 - .L_18)
.L_18:
        /*003c*/ 	.word	0x00000000
        /*0040*/ 	.short	0x0005
        /*0042*/ 	.short	0x0028
        /*0044*/ 	.byte	0x00, 0xf4, 0x21, 0x00


	//----- nvinfo : EIATTR_KPARAM_INFO
	.align		4
.L_19:
        /*0048*/ 	.byte	0x04, 0x17
        /*004a*/ 	.short	(.L_21 - .L_20)
.L_20:
        /*004c*/ 	.word	0x00000000
        /*0050*/ 	.short	0x0004
        /*0052*/ 	.short	0x0020
        /*0054*/ 	.byte	0x00, 0xf4, 0x21, 0x00


	//----- nvinfo : EIATTR_KPARAM_INFO
	.align		4
.L_21:
        /*0058*/ 	.byte	0x04, 0x17
        /*005a*/ 	.short	(.L_23 - .L_22)
.L_22:
        /*005c*/ 	.word	0x00000000
        /*0060*/ 	.short	0x0003
        /*0062*/ 	.short	0x0018
        /*0064*/ 	.byte	0x00, 0xf4, 0x21, 0x00


	//----- nvinfo : EIATTR_KPARAM_INFO
	.align		4
.L_23:
        /*0068*/ 	.byte	0x04, 0x17
        /*006a*/ 	.short	(.L_25 - .L_24)
.L_24:
        /*006c*/ 	.word	0x00000000
        /*0070*/ 	.short	0x0002
        /*0072*/ 	.short	0x0010
        /*0074*/ 	.byte	0x00, 0xf4, 0x21, 0x00


	//----- nvinfo : EIATTR_KPARAM_INFO
	.align		4
.L_25:
        /*0078*/ 	.byte	0x04, 0x17
        /*007a*/ 	.short	(.L_27 - .L_26)
.L_26:
        /*007c*/ 	.word	0x00000000
        /*0080*/ 	.short	0x0001
        /*0082*/ 	.short	0x0008
        /*0084*/ 	.byte	0x00, 0xf4, 0x21, 0x00


	//----- nvinfo : EIATTR_KPARAM_INFO
	.align		4
.L_27:
        /*0088*/ 	.byte	0x04, 0x17
        /*008a*/ 	.short	(.L_29 - .L_28)
.L_28:
        /*008c*/ 	.word	0x00000000
        /*0090*/ 	.short	0x0000
        /*0092*/ 	.short	0x0000
        /*0094*/ 	.byte	0x00, 0xf4, 0x21, 0x00


	//----- nvinfo : EIATTR_SPARSE_MMA_MASK
	.align		4
.L_29:
        /*0098*/ 	.byte	0x03, 0x50
        /*009a*/ 	.short	0x0000


	//----- nvinfo : EIATTR_MAXREG_COUNT
	.align		4
        /*009c*/ 	.byte	0x03, 0x1b
        /*009e*/ 	.short	0x00ff


	//----- nvinfo : EIATTR_EXIT_INSTR_OFFSETS
	.align		4
        /*00a0*/ 	.byte	0x04, 0x1c
        /*00a2*/ 	.short	(.L_31 - .L_30)


	//   ....[0]....
.L_30:
        /*00a4*/ 	.word	0x00000810


	//----- nvinfo : EIATTR_REQNTID
	.align		4
.L_31:
        /*00a8*/ 	.byte	0x04, 0x10
        /*00aa*/ 	.short	(.L_33 - .L_32)
.L_32:
        /*00ac*/ 	.word	0x00000080
        /*00b0*/ 	.word	0x00000001
        /*00b4*/ 	.word	0x00000001


	//----- nvinfo : EIATTR_CBANK_PARAM_SIZE
	.align		4
.L_33:
        /*00b8*/ 	.byte	0x03, 0x19
        /*00ba*/ 	.short	0x0044


	//----- nvinfo : EIATTR_PARAM_CBANK
	.align		4
        /*00bc*/ 	.byte	0x04, 0x0a
        /*00be*/ 	.short	(.L_35 - .L_34)
	.align		4
.L_34:
        /*00c0*/ 	.word	index@(.nv.constant0.triton_poi_fused__native_batch_norm_legit_no_training_add_native_batch_norm_backward_relu_22)
        /*00c4*/ 	.short	0x0210
        /*00c6*/ 	.short	0x0044


	//----- nvinfo : EIATTR_SW_WAR
	.align		4
.L_35:
        /*00c8*/ 	.byte	0x04, 0x36
        /*00ca*/ 	.short	(.L_37 - .L_36)
.L_36:
        /*00cc*/ 	.word	0x00000008
.L_37:


//--------------------- .nv.callgraph             --------------------------
	.section	.nv.callgraph,"",@"SHT_CUDA_CALLGRAPH"
	.align	4
	.sectionentsize	8
	.align		4
        /*0000*/ 	.word	0x00000000
	.align		4
        /*0004*/ 	.word	0xffffffff
	.align		4
        /*0008*/ 	.word	0x00000000
	.align		4
        /*000c*/ 	.word	0xfffffffe
	.align		4
        /*0010*/ 	.word	0x00000000
	.align		4
        /*0014*/ 	.word	0xfffffffd
	.align		4
        /*0018*/ 	.word	0x00000000
	.align		4
        /*001c*/ 	.word	0xfffffffc


//--------------------- .nv.constant4             --------------------------
	.section	.nv.constant4,"a",@progbits
	.align	8
	.align		8
.nv.constant4:
        /*0000*/ 	.dword	_$_str
	.align		8
        /*0008*/ 	.dword	_$_str_$_2


//--------------------- .text.triton_poi_fused__native_batch_norm_legit_no_training_add_native_batch_norm_backward_relu_22 --------------------------
	.section	.text.triton_poi_fused__native_batch_norm_legit_no_training_add_native_batch_norm_backward_relu_22,"ax",@progbits
	.align	128
        .global         triton_poi_fused__native_batch_norm_legit_no_training_add_native_batch_norm_backward_relu_22
        .type           triton_poi_fused__native_batch_norm_legit_no_training_add_native_batch_norm_backward_relu_22,@function
        .size           triton_poi_fused__native_batch_norm_legit_no_training_add_native_batch_norm_backward_relu_22,(.L_x_1 - triton_poi_fused__native_batch_norm_legit_no_training_add_native_batch_norm_backward_relu_22)
        .other          triton_poi_fused__native_batch_norm_legit_no_training_add_native_batch_norm_backward_relu_22,@"STO_CUDA_ENTRY STV_DEFAULT"
triton_poi_fused__native_batch_norm_legit_no_training_add_native_batch_norm_backward_relu_22:
.text.triton_poi_fused__native_batch_norm_legit_no_training_add_native_batch_norm_backward_relu_22:
[----:B------:R-:W-:Y:S01]  /*0000*/  LDC R1, c[0x0][0x28] ;  /* 0x00000a00ff017b82 */ /* 0x000fe20000000800 */
[----:B------:R-:W1:Y:S07]  /*0010*/  S2R R0, SR_TID.X ;  /* 0x0000000000007919 */ /* 0x000e6e0000002100 */
[----:B------:R-:W2:Y:S01]  /*0020*/  LDC.64 R4, c[0x0][0x228] ;  /* 0x00008a00ff047b82 */ /* 0x000ea20000000a00 */
[----:B------:R-:W-:Y:S01]  /*0030*/  ULDC.64 UR4, c[0x0][0x208] ;  /* 0x0000820000047ab9 */ /* 0x000fe20000000a00 */
[----:B------:R-:W3:Y:S06]  /*0040*/  S2R R7, SR_CTAID.X ;  /* 0x0000000000077919 */ /* 0x000eec0000002500 */
[----:B------:R-:W4:Y:S08]  /*0050*/  LDC.64 R8, c[0x0][0x210] ;  /* 0x00008400ff087b82 */ /* 0x000f300000000a00 */
[----:B------:R-:W5:Y:S01]  /*0060*/  LDC.64 R10, c[0x0][0x218] ;  /* 0x00008600ff0a7b82 */ /* 0x000f620000000a00 */
[----:B------:R-:W-:-:S07]  /*0070*/  HFMA2.MMA R15, -RZ, RZ, 1.625, 0 ;  /* 0x3e800000ff0f7435 */ /* 0x000fce00000001ff */
[----:B------:R-:W4:Y:S01]  /*0080*/  LDC.64 R12, c[0x0][0x220] ;  /* 0x00008800ff0c7b82 */ /* 0x000f220000000a00 */
[----:B-1----:R-:W-:Y:S02]  /*0090*/  SHF.L.U32 R0, R0, 0x2, RZ ;  /* 0x0000000200007819 */ /* 0x002fe400000006ff */
[----:B---3--:R-:W-:Y:S02]  /*00a0*/  SHF.R.S32.HI R3, RZ, 0x15, R7 ;  /* 0x00000015ff037819 */ /* 0x008fe40000011407 */
[----:B------:R-:W-:Y:S02]  /*00b0*/  LOP3.LUT R0, R0, 0x1fc, RZ, 0xc0, !PT ;  /* 0x000001fc00007812 */ /* 0x000fe400078ec0ff */
[----:B------:R-:W-:Y:S02]  /*00c0*/  SGXT R3, R3, 0x1 ;  /* 0x000000010303781a */ /* 0x000fe40000000200 */
[----:B------:R-:W-:-:S04]  /*00d0*/  LEA R2, R7, R0, 0xa ;  /* 0x0000000007027211 */ /* 0x000fc800078e50ff */
[----:B------:R-:W-:-:S04]  /*00e0*/  LEA.HI R3, R3, R2, RZ, 0x7 ;  /* 0x0000000203037211 */ /* 0x000fc800078f38ff */
[----:B------:R-:W-:-:S04]  /*00f0*/  LOP3.LUT R3, R3, 0xffffff80, RZ, 0xc0, !PT ;  /* 0xffffff8003037812 */ /* 0x000fc800078ec0ff */
[----:B------:R-:W-:-:S05]  /*0100*/  IADD3 R29, R2, -R3, RZ ;  /* 0x80000003021d7210 */ /* 0x000fca0007ffe0ff */
[----:B--2---:R-:W-:-:S06]  /*0110*/  IMAD.WIDE R4, R29, 0x4, R4 ;  /* 0x000000041d047825 */ /* 0x004fcc00078e0204 */
[----:B------:R-:W2:Y:S01]  /*0120*/  LDG.E.EL.128 R4, desc[UR4][R4.64] ;  /* 0x0000000404047981 */ /* 0x000ea2000c2e1d00 */
[----:B0---4-:R-:W-:-:S04]  /*0130*/  IMAD.WIDE R12, R29, 0x4, R12 ;  /* 0x000000041d0c7825 */ /* 0x011fc800078e020c */
[----:B--2---:R-:W-:Y:S01]  /*0140*/  FADD R0, R4, 9.9999997473787516356e-06 ;  /* 0x3727c5ac04007421 */ /* 0x004fe20000000000 */
[----:B------:R-:W-:Y:S01]  /*0150*/  FADD R3, R5, 9.9999997473787516356e-06 ;  /* 0x3727c5ac05037421 */ /* 0x000fe20000000000 */
[----:B------:R-:W-:Y:S01]  /*0160*/  FADD R6, R6, 9.9999997473787516356e-06 ;  /* 0x3727c5ac06067421 */ /* 0x000fe20000000000 */
[----:B------:R-:W-:Y:S01]  /*0170*/  FADD R7, R7, 9.9999997473787516356e-06 ;  /* 0x3727c5ac07077421 */ /* 0x000fe20000000000 */
[C---:B------:R-:W-:Y:S02]  /*0180*/  IMAD.WIDE R4, R2.reuse, 0x4, R8 ;  /* 0x0000000402047825 */ /* 0x040fe400078e0208 */
[----:B------:R-:W0:Y:S02]  /*0190*/  MUFU.SQRT R0, R0 ;  /* 0x0000000000007308 */ /* 0x000e240000002000 */
[----:B-----5:R-:W-:Y:S01]  /*01a0*/  IMAD.WIDE R8, R2, 0x4, R10 ;  /* 0x0000000402087825 */ /* 0x020fe200078e020a */
[----:B------:R-:W2:Y:S04]  /*01b0*/  LDG.E.128 R20, desc[UR4][R4.64] ;  /* 0x0000000404147981 */ /* 0x000ea8000c1e1d00 */
[----:B------:R-:W2:Y:S01]  /*01c0*/  LDG.E.128 R16, desc[UR4][R8.64] ;  /* 0x0000000408107981 */ /* 0x000ea2000c1e1d00 */
[----:B------:R-:W1:Y:S01]  /*01d0*/  MUFU.SQRT R3, R3 ;  /* 0x0000000300037308 */ /* 0x000e620000002000 */
[----:B0-----:R-:W-:-:S07]  /*01e0*/  FSETP.GT.AND P6, PT, R0, 8.50705917302346158658e+37, PT ;  /* 0x7e8000000000780b */ /* 0x001fce0003fc4000 */
[----:B------:R0:W3:Y:S01]  /*01f0*/  MUFU.SQRT R24, R7 ;  /* 0x0000000700187308 */ /* 0x0000e20000002000 */
[----:B------:R-:W-:Y:S02]  /*0200*/  FSETP.GEU.AND P3, PT, R0, 1.175494350822287508e-38, PT ;  /* 0x008000000000780b */ /* 0x000fe40003f6e000 */
[----:B-1----:R-:W-:-:S05]  /*0210*/  FSETP.GT.AND P5, PT, R3, 8.50705917302346158658e+37, PT ;  /* 0x7e8000000300780b */ /* 0x002fca0003fa4000 */
[----:B------:R-:W1:Y:S01]  /*0220*/  MUFU.SQRT R6, R6 ;  /* 0x0000000600067308 */ /* 0x000e620000002000 */
[----:B------:R-:W-:Y:S02]  /*0230*/  FSETP.GEU.AND P2, PT, R3, 1.175494350822287508e-38, PT ;  /* 0x008000000300780b */ /* 0x000fe40003f4e000 */
[----:B0-----:R-:W-:Y:S01]  /*0240*/  FSEL R7, R15, 1, P6 ;  /* 0x3f8000000f077808 */ /* 0x001fe20003000000 */
[----:B------:R-:W-:Y:S01]  /*0250*/  @P6 FMUL R0, R0, 0.25 ;  /* 0x3e80000000006820 */ /* 0x000fe20000400000 */
[----:B---3--:R-:W-:-:S03]  /*0260*/  FSETP.GT.AND P0, PT, R24, 8.50705917302346158658e+37, PT ;  /* 0x7e8000001800780b */ /* 0x008fc60003f04000 */
[----:B------:R-:W-:Y:S01]  /*0270*/  @!P3 FMUL R0, R0, 16777216 ;  /* 0x4b8000000000b820 */ /* 0x000fe20000400000 */
[----:B------:R-:W-:Y:S01]  /*0280*/  FSETP.GEU.AND P6, PT, R24, 1.175494350822287508e-38, PT ;  /* 0x008000001800780b */ /* 0x000fe20003fce000 */
[----:B------:R-:W-:-:S04]  /*0290*/  @P5 FMUL R3, R3, 0.25 ;  /* 0x3e80000003035820 */ /* 0x000fc80000400000 */
[----:B------:R-:W0:Y:S01]  /*02a0*/  MUFU.RCP R0, R0 ;  /* 0x0000000000007308 */ /* 0x000e220000001000 */
[C---:B-1----:R-:W-:Y:S02]  /*02b0*/  FSETP.GT.AND P4, PT, R6.reuse, 8.50705917302346158658e+37, PT ;  /* 0x7e8000000600780b */ /* 0x042fe40003f84000 */
[----:B------:R-:W-:Y:S01]  /*02c0*/  FSETP.GEU.AND P1, PT, R6, 1.175494350822287508e-38, PT ;  /* 0x008000000600780b */ /* 0x000fe20003f2e000 */
[----:B------:R-:W-:Y:S01]  /*02d0*/  @!P2 FMUL R3, R3, 16777216 ;  /* 0x4b8000000303a820 */ /* 0x000fe20000400000 */
[----:B------:R-:W-:-:S03]  /*02e0*/  @P0 FMUL R24, R24, 0.25 ;  /* 0x3e80000018180820 */ /* 0x000fc60000400000 */
[----:B------:R0:W1:Y:S01]  /*02f0*/  MUFU.RCP R10, R3 ;  /* 0x00000003000a7308 */ /* 0x0000620000001000 */
[----:B------:R-:W-:-:S05]  /*0300*/  @!P6 FMUL R24, R24, 16777216 ;  /* 0x4b8000001818e820 */ /* 0x000fca0000400000 */
[----:B------:R-:W-:-:S04]  /*0310*/  @P4 FMUL R6, R6, 0.25 ;  /* 0x3e80000006064820 */ /* 0x000fc80000400000 */
[----:B------:R-:W-:Y:S01]  /*0320*/  @!P1 FMUL R6, R6, 16777216 ;  /* 0x4b80000006069820 */ /* 0x000fe20000400000 */
[----:B------:R-:W3:Y:S01]  /*0330*/  MUFU.RCP R24, R24 ;  /* 0x0000001800187308 */ /* 0x000ee20000001000 */
[C---:B------:R-:W-:Y:S02]  /*0340*/  FSEL R11, R15.reuse, 1, P5 ;  /* 0x3f8000000f0b7808 */ /* 0x040fe40002800000 */
[----:B------:R-:W-:-:S05]  /*0350*/  FSEL R14, R15, 1, P4 ;  /* 0x3f8000000f0e7808 */ /* 0x000fca0002000000 */
[----:B------:R4:W5:Y:S01]  /*0360*/  MUFU.RCP R25, R6 ;  /* 0x0000000600197308 */ /* 0x0009620000001000 */
[----:B------:R-:W-:Y:S01]  /*0370*/  FSEL R15, R15, 1, P0 ;  /* 0x3f8000000f0f7808 */ /* 0x000fe20000000000 */
[----:B------:R-:W-:Y:S01]  /*0380*/  @!P3 FMUL R7, R7, 16777216 ;  /* 0x4b8000000707b820 */ /* 0x000fe20000400000 */
[----:B------:R-:W-:Y:S01]  /*0390*/  @!P2 FMUL R11, R11, 16777216 ;  /* 0x4b8000000b0ba820 */ /* 0x000fe20000400000 */
[----:B------:R-:W-:Y:S02]  /*03a0*/  @!P1 FMUL R14, R14, 16777216 ;  /* 0x4b8000000e0e9820 */ /* 0x000fe40000400000 */
[----:B0-----:R-:W-:Y:S01]  /*03b0*/  FMUL R3, R0, R7 ;  /* 0x0000000700037220 */ /* 0x001fe20000400000 */
[----:B------:R-:W-:Y:S01]  /*03c0*/  @!P6 FMUL R15, R15, 16777216 ;  /* 0x4b8000000f0fe820 */ /* 0x000fe20000400000 */
[----:B-1----:R-:W-:Y:S01]  /*03d0*/  FMUL R0, R10, R11 ;  /* 0x0000000b0a007220 */ /* 0x002fe20000400000 */
[----:B----4-:R-:W4:Y:S04]  /*03e0*/  LDG.E.128 R4, desc[UR4][R4.64+0x800] ;  /* 0x0008000404047981 */ /* 0x010f28000c1e1d00 */
[----:B------:R-:W4:Y:S01]  /*03f0*/  LDG.E.128 R8, desc[UR4][R8.64+0x800] ;  /* 0x0008000408087981 */ /* 0x000f22000c1e1d00 */
[----:B---3--:R-:W-:Y:S01]  /*0400*/  FMUL R24, R24, R15 ;  /* 0x0000000f18187220 */ /* 0x008fe20000400000 */
[----:B-----5:R-:W-:-:S02]  /*0410*/  FMUL R25, R25, R14 ;  /* 0x0000000e19197220 */ /* 0x020fc40000400000 */
[----:B------:R-:W3:Y:S01]  /*0420*/  LDG.E.EL.128 R12, desc[UR4][R12.64] ;  /* 0x000000040c0c7981 */ /* 0x000ee2000c2e1d00 */
[----:B--2---:R-:W-:Y:S01]  /*0430*/  FADD R26, R21, R17 ;  /* 0x00000011151a7221 */ /* 0x004fe20000000000 */
[----:B------:R-:W-:Y:S02]  /*0440*/  FADD R27, R20, R16 ;  /* 0x00000010141b7221 */ /* 0x000fe40000000000 */
[----:B------:R-:W0:Y:S08]  /*0450*/  LDC.64 R16, c[0x0][0x230] ;  /* 0x00008c00ff107b82 */ /* 0x000e300000000a00 */
[----:B------:R-:W1:Y:S01]  /*0460*/  LDC.64 R20, c[0x0][0x238] ;  /* 0x00008e00ff147b82 */ /* 0x000e620000000a00 */
[----:B------:R-:W-:Y:S01]  /*0470*/  FADD R28, R23, R19 ;  /* 0x00000013171c7221 */ /* 0x000fe20000000000 */
[----:B------:R-:W-:Y:S01]  /*0480*/  FADD R19, R22, R18 ;  /* 0x0000001216137221 */ /* 0x000fe20000000000 */
[----:B0-----:R-:W-:-:S04]  /*0490*/  IMAD.WIDE R16, R29, 0x4, R16 ;  /* 0x000000041d107825 */ /* 0x001fc800078e0210 */
[----:B-1----:R-:W-:-:S04]  /*04a0*/  IMAD.WIDE R20, R29, 0x4, R20 ;  /* 0x000000041d147825 */ /* 0x002fc800078e0214 */
[----:B----4-:R-:W-:Y:S01]  /*04b0*/  FADD R23, R6, R10 ;  /* 0x0000000a06177221 */ /* 0x010fe20000000000 */
[----:B---3--:R-:W-:-:S03]  /*04c0*/  FADD R6, -R14, R19 ;  /* 0x000000130e067221 */ /* 0x008fc60000000100 */
[----:B------:R-:W-:Y:S01]  /*04d0*/  FADD R14, -R14, R23 ;  /* 0x000000170e0e7221 */ /* 0x000fe20000000100 */
[----:B------:R-:W2:Y:S04]  /*04e0*/  LDG.E.EL.128 R16, desc[UR4][R16.64] ;  /* 0x0000000410107981 */ /* 0x000ea8000c2e1d00 */
[----:B------:R-:W2:Y:S01]  /*04f0*/  LDG.E.EL.128 R20, desc[UR4][R20.64] ;  /* 0x0000000414147981 */ /* 0x000ea2000c2e1d00 */
[----:B------:R-:W-:Y:S01]  /*0500*/  FADD R11, R7, R11 ;  /* 0x0000000b070b7221 */ /* 0x000fe20000000000 */
[----:B------:R-:W-:Y:S01]  /*0510*/  FADD R7, -R15, R28 ;  /* 0x0000001c0f077221 */ /* 0x000fe20000000100 */
[----:B------:R-:W-:Y:S02]  /*0520*/  FADD R10, R5, R9 ;  /* 0x00000009050a7221 */ /* 0x000fe40000000000 */
[----:B------:R-:W-:Y:S01]  /*0530*/  FADD R15, -R15, R11 ;  /* 0x0000000b0f0f7221 */ /* 0x000fe20000000100 */
[----:B------:R-:W-:Y:S01]  /*0540*/  FADD R5, R4, R8 ;  /* 0x0000000804057221 */ /* 0x000fe20000000000 */
[C---:B------:R-:W-:Y:S01]  /*0550*/  FMUL R9, R25.reuse, R6 ;  /* 0x0000000619097220 */ /* 0x040fe20000400000 */
[C---:B------:R-:W-:Y:S01]  /*0560*/  FMUL R8, R24.reuse, R7 ;  /* 0x0000000718087220 */ /* 0x040fe20000400000 */
[----:B------:R-:W-:Y:S01]  /*0570*/  FMUL R25, R25, R14 ;  /* 0x0000000e19197220 */ /* 0x000fe20000400000 */
[----:B------:R-:W-:Y:S01]  /*0580*/  FMUL R24, R24, R15 ;  /* 0x0000000f18187220 */ /* 0x000fe20000400000 */
[----:B------:R-:W0:Y:S01]  /*0590*/  LDC.64 R28, c[0x0][0x240] ;  /* 0x00009000ff1c7b82 */ /* 0x000e220000000a00 */
[C---:B------:R-:W-:Y:S01]  /*05a0*/  FADD R4, -R12.reuse, R27 ;  /* 0x0000001b0c047221 */ /* 0x040fe20000000100 */
[----:B------:R-:W-:Y:S01]  /*05b0*/  FADD R12, -R12, R5 ;  /* 0x000000050c0c7221 */ /* 0x000fe20000000100 */
[C---:B------:R-:W-:Y:S01]  /*05c0*/  FADD R5, -R13.reuse, R26 ;  /* 0x0000001a0d057221 */ /* 0x040fe20000000100 */
[----:B------:R-:W-:-:S03]  /*05d0*/  FADD R13, -R13, R10 ;  /* 0x0000000a0d0d7221 */ /* 0x000fc60000000100 */
[----:B------:R-:W-:Y:S01]  /*05e0*/  FMUL R10, R0, R5 ;  /* 0x00000005000a7220 */ /* 0x000fe20000400000 */
[C-C-:B--2---:R-:W-:Y:S01]  /*05f0*/  FFMA R9, R18.reuse, R9, R22.reuse ;  /* 0x0000000912097223 */ /* 0x144fe20000000016 */
[C-C-:B------:R-:W-:Y:S01]  /*0600*/  FFMA R11, R19.reuse, R8, R23.reuse ;  /* 0x00000008130b7223 */ /* 0x140fe20000000017 */
[----:B------:R-:W-:Y:S01]  /*0610*/  FFMA R18, R18, R25, R22 ;  /* 0x0000001912127223 */ /* 0x000fe20000000016 */
[----:B------:R-:W-:Y:S02]  /*0620*/  FFMA R19, R19, R24, R23 ;  /* 0x0000001813137223 */ /* 0x000fe40000000017 */
[----:B------:R-:W1:Y:S01]  /*0630*/  LDC.64 R22, c[0x0][0x248] ;  /* 0x00009200ff167b82 */ /* 0x000e620000000a00 */
[----:B------:R-:W-:Y:S01]  /*0640*/  FMUL R8, R0, R13 ;  /* 0x0000000d00087220 */ /* 0x000fe20000400000 */
[C---:B------:R-:W-:Y:S01]  /*0650*/  FMUL R25, R3.reuse, R4 ;  /* 0x0000000403197220 */ /* 0x040fe20000400000 */
[----:B------:R-:W-:Y:S01]  /*0660*/  FMUL R3, R3, R12 ;  /* 0x0000000c03037220 */ /* 0x000fe20000400000 */
[C-C-:B------:R-:W-:Y:S01]  /*0670*/  FFMA R0, R17.reuse, R10, R21.reuse ;  /* 0x0000000a11007223 */ /* 0x140fe20000000015 */
[----:B------:R-:W-:Y:S01]  /*0680*/  FFMA R17, R17, R8, R21 ;  /* 0x0000000811117223 */ /* 0x000fe20000000015 */
[C-C-:B------:R-:W-:Y:S01]  /*0690*/  FFMA R8, R16.reuse, R25, R20.reuse ;  /* 0x0000001910087223 */ /* 0x140fe20000000014 */
[----:B------:R-:W-:Y:S01]  /*06a0*/  FFMA R16, R16, R3, R20 ;  /* 0x0000000310107223 */ /* 0x000fe20000000014 */
[----:B------:R-:W-:-:S02]  /*06b0*/  FSETP.GEU.AND P6, PT, R19, RZ, PT ;  /* 0x000000ff1300720b */ /* 0x000fc40003fce000 */
[----:B------:R-:W-:Y:S02]  /*06c0*/  FSETP.GEU.AND P2, PT, R9, RZ, PT ;  /* 0x000000ff0900720b */ /* 0x000fe40003f4e000 */
[----:B------:R-:W-:Y:S02]  /*06d0*/  SEL R19, R19, RZ, P6 ;  /* 0x000000ff13137207 */ /* 0x000fe40003000000 */
[----:B------:R-:W-:Y:S02]  /*06e0*/  FSETP.GEU.AND P5, PT, R18, RZ, PT ;  /* 0x000000ff1200720b */ /* 0x000fe40003fae000 */
[----:B------:R-:W-:Y:S02]  /*06f0*/  FSETP.GEU.AND P4, PT, R17, RZ, PT ;  /* 0x000000ff1100720b */ /* 0x000fe40003f8e000 */
[----:B------:R-:W-:Y:S02]  /*0700*/  FSETP.GEU.AND P0, PT, R16, RZ, PT ;  /* 0x000000ff1000720b */ /* 0x000fe40003f0e000 */
[----:B------:R-:W-:-:S02]  /*0710*/  FSETP.GEU.AND P3, PT, R11, RZ, PT ;  /* 0x000000ff0b00720b */ /* 0x000fc40003f6e000 */
[----:B------:R-:W-:Y:S02]  /*0720*/  FSETP.GEU.AND P1, PT, R0, RZ, PT ;  /* 0x000000ff0000720b */ /* 0x000fe40003f2e000 */
[----:B------:R-:W-:Y:S01]  /*0730*/  FSETP.GEU.AND P6, PT, R8, RZ, PT ;  /* 0x000000ff0800720b */ /* 0x000fe20003fce000 */
[----:B0-----:R-:W-:Y:S01]  /*0740*/  IMAD.WIDE R20, R2, 0x4, R28 ;  /* 0x0000000402147825 */ /* 0x001fe200078e021c */
[----:B------:R-:W-:Y:S02]  /*0750*/  SEL R10, R9, RZ, P2 ;  /* 0x000000ff090a7207 */ /* 0x000fe40001000000 */
[----:B------:R-:W-:Y:S01]  /*0760*/  SEL R18, R18, RZ, P5 ;  /* 0x000000ff12127207 */ /* 0x000fe20002800000 */
[----:B-1----:R-:W-:Y:S01]  /*0770*/  IMAD.WIDE R22, R2, 0x4, R22 ;  /* 0x0000000402167825 */ /* 0x002fe200078e0216 */
[----:B------:R-:W-:Y:S02]  /*0780*/  SEL R17, R17, RZ, P4 ;  /* 0x000000ff11117207 */ /* 0x000fe40002000000 */
[----:B------:R-:W-:-:S02]  /*0790*/  SEL R11, R11, RZ, P3 ;  /* 0x000000ff0b0b7207 */ /* 0x000fc40001800000 */
[----:B------:R-:W-:Y:S02]  /*07a0*/  SEL R9, R0, RZ, P1 ;  /* 0x000000ff00097207 */ /* 0x000fe40000800000 */
[----:B------:R-:W-:Y:S02]  /*07b0*/  SEL R8, R8, RZ, P6 ;  /* 0x000000ff08087207 */ /* 0x000fe40003000000 */
[----:B------:R-:W-:-:S03]  /*07c0*/  SEL R16, R16, RZ, P0 ;  /* 0x000000ff10107207 */ /* 0x000fc60000000000 */
[----:B------:R-:W-:Y:S04]  /*07d0*/  STG.E.128 desc[UR4][R20.64], R8 ;  /* 0x0000000814007986 */ /* 0x000fe8000c101d04 */
[----:B------:R-:W-:Y:S04]  /*07e0*/  STG.E.128 desc[UR4][R20.64+0x800], R16 ;  /* 0x0008001014007986 */ /* 0x000fe8000c101d04 */
[----:B------:R-:W-:Y:S04]  /*07f0*/  STG.E.128 desc[UR4][R22.64], R4 ;  /* 0x0000000416007986 */ /* 0x000fe8000c101d04 */
[----:B------:R-:W-:Y:S01]  /*0800*/  STG.E.128 desc[UR4][R22.64+0x800], R12 ;  /* 0x0008000c16007986 */ /* 0x000fe2000c101d04 */
[----:B------:R-:W-:Y:S05]  /*0810*/  EXIT ;  /* 0x000000000000794d */ /* 0x000fea0003800000 */
.L_x_0:
[----:B------:R-:W-:-:S00]  /*0820*/  BRA `(.L_x_0) ;  /* 0xfffffffc00fc7947 */ /* 0x000fc0000383ffff */
[----:B------:R-:W-:-:S00]  /*0830*/  NOP ;  /* 0x0000000000007918 */ /* 0x000fc00000000000 */
        /* <DEDUP_REMOVED lines=12> */
.L_x_1:


//--------------------- .nv.global.init           --------------------------
	.section	.nv.global.init,"aw",@progbits
.nv.global.init:
	.type		_$_str,@object
	.size		_$_str,(_$_str_$_2 - _$_str)
_$_str:
        /*0000*/ 	.byte	0x5f, 0x5f, 0x43, 0x55, 0x44, 0x41, 0x5f, 0x46, 0x54, 0x5a, 0x00
	.type		_$_str_$_2,@object
	.size		_$_str_$_2,(.L_1 - _$_str_$_2)
_$_str_$_2:
        /*000b*/ 	.byte	0x5f, 0x5f, 0x43, 0x55, 0x44, 0x41, 0x5f, 0x50, 0x52, 0x45, 0x43, 0x5f, 0x53, 0x51, 0x52, 0x54
        /*001b*/ 	.byte	0x00
.L_1:


//--------------------- .nv.constant0.triton_poi_fused__native_batch_norm_legit_no_training_add_native_batch_norm_backward_relu_22 --------------------------
	.section	.nv.constant0.triton_poi_fused__native_batch_norm_legit_no_training_add_native_batch_norm_backward_relu_22,"a",@progbits
	.sectionflags	@""
	.align	4
.nv.constant0.triton_poi_fused__native_batch_norm_legit_no_training_add_native_batch_norm_backward_relu_22:
	.zero		596
